	.headerflags	@"EF_CUDA_TEXMODE_UNIFIED EF_CUDA_64BIT_ADDRESS EF_CUDA_ACCELERATORS EF_CUDA_SM90 EF_CUDA_VIRTUAL_SM(EF_CUDA_SM90)"
	.elftype	@"ET_EXEC"


//--------------------- .nv.info                  --------------------------
	.section	.nv.info,"",@"SHT_CUDA_INFO"
	.align	4


	//----- nvinfo : EIATTR_REGCOUNT
	.align		4
        /*0000*/ 	.byte	0x04, 0x2f
        /*0002*/ 	.short	(.L_1 - .L_0)
	.align		4
.L_0:
        /*0004*/ 	.word	index@(triton_per_fused_convolution_div_pow_relu_sub_sum_2)
        /*0008*/ 	.word	0x0000001a


	//----- nvinfo : EIATTR_MIN_STACK_SIZE
	.align		4
.L_1:
        /*000c*/ 	.byte	0x04, 0x12
        /*000e*/ 	.short	(.L_3 - .L_2)
	.align		4
.L_2:
        /*0010*/ 	.word	index@(triton_per_fused_convolution_div_pow_relu_sub_sum_2)
        /*0014*/ 	.word	0x00000000


	//----- nvinfo : EIATTR_FRAME_SIZE
	.align		4
.L_3:
        /*0018*/ 	.byte	0x04, 0x11
        /*001a*/ 	.short	(.L_5 - .L_4)
	.align		4
.L_4:
        /*001c*/ 	.word	index@(triton_per_fused_convolution_div_pow_relu_sub_sum_2)
        /*0020*/ 	.word	0x00000000


	//----- nvinfo : EIATTR_MIN_STACK_SIZE
	.align		4
.L_5:
        /*0024*/ 	.byte	0x04, 0x12
        /*0026*/ 	.short	(.L_7 - .L_6)
	.align		4
.L_6:
        /*0028*/ 	.word	index@(triton_per_fused_convolution_div_pow_relu_sub_sum_2)
        /*002c*/ 	.word	0x00000000
.L_7:


//--------------------- .nv.info.triton_per_fused_convolution_div_pow_relu_sub_sum_2 --------------------------
	.section	.nv.info.triton_per_fused_convolution_div_pow_relu_sub_sum_2,"",@"SHT_CUDA_INFO"
	.sectionflags	@""
	.align	4


	//----- nvinfo : EIATTR_CUDA_API_VERSION
	.align		4
        /*0000*/ 	.byte	0x04, 0x37
        /*0002*/ 	.short	(.L_9 - .L_8)
.L_8:
        /*0004*/ 	.word	0x0000007c


	//----- nvinfo : EIATTR_KPARAM_INFO
	.align		4
.L_9:
        /*0008*/ 	.byte	0x04, 0x17
        /*000a*/ 	.short	(.L_11 - .L_10)
.L_10:
        /*000c*/ 	.word	0x00000000
        /*0010*/ 	.short	0x0004
        /*0012*/ 	.short	0x001c
        /*0014*/ 	.byte	0x00, 0xf0, 0x11, 0x00


	//----- nvinfo : EIATTR_KPARAM_INFO
	.align		4
.L_11:
        /*0018*/ 	.byte	0x04, 0x17
        /*001a*/ 	.short	(.L_13 - .L_12)
.L_12:
        /*001c*/ 	.word	0x00000000
        /*0020*/ 	.short	0x0003
        /*0022*/ 	.short	0x0018
        /*0024*/ 	.byte	0x00, 0xf0, 0x11, 0x00


	//----- nvinfo : EIATTR_KPARAM_INFO
	.align		4
.L_13:
        /*0028*/ 	.byte	0x04, 0x17
        /*002a*/ 	.short	(.L_15 - .L_14)
.L_14:
        /*002c*/ 	.word	0x00000000
        /*0030*/ 	.short	0x0002
        /*0032*/ 	.short	0x0010
        /*0034*/ 	.byte	0x00, 0xf4, 0x21, 0x00


	//----- nvinfo : EIATTR_KPARAM_INFO
	.align		4
.L_15:
        /*0038*/ 	.byte	0x04, 0x17
        /*003a*/ 	.short	(.L_17 - .L_16)
.L_16:
        /*003c*/ 	.word	0x00000000
        /*0040*/ 	.short	0x0001
        /*0042*/ 	.short	0x0008
        /*0044*/ 	.byte	0x00, 0xf4, 0x21, 0x00


	//----- nvinfo : EIATTR_KPARAM_INFO
	.align		4
.L_17:
        /*0048*/ 	.byte	0x04, 0x17
        /*004a*/ 	.short	(.L_19 - .L_18)
.L_18:
        /*004c*/ 	.word	0x00000000
        /*0050*/ 	.short	0x0000
        /*0052*/ 	.short	0x0000
        /*0054*/ 	.byte	0x00, 0xf4, 0x21, 0x00


	//----- nvinfo : EIATTR_SPARSE_MMA_MASK
	.align		4
.L_19:
        /*0058*/ 	.byte	0x03, 0x50
        /*005a*/ 	.short	0x0000


	//----- nvinfo : EIATTR_MAXREG_COUNT
	.align		4
        /*005c*/ 	.byte	0x03, 0x1b
        /*005e*/ 	.short	0x00ff


	//----- nvinfo : EIATTR_COOP_GROUP_MASK_REGIDS
	.align		4
        /*0060*/ 	.byte	0x04, 0x29
        /*0062*/ 	.short	(.L_21 - .L_20)


	//   ....[0]....
.L_20:
        /*0064*/ 	.word	0xffffffff


	//   ....[1]....
        /*0068*/ 	.word	0xffffffff


	//   ....[2]....
        /*006c*/ 	.word	0xffffffff


	//   ....[3]....
        /*0070*/ 	.word	0xffffffff


	//   ....[4]....
        /*0074*/ 	.word	0xffffffff


	//   ....[5]....
        /*0078*/ 	.word	0xffffffff


	//   ....[6]....
        /*007c*/ 	.word	0xffffffff


	//   ....[7]....
        /*0080*/ 	.word	0xffffffff


	//----- nvinfo : EIATTR_COOP_GROUP_INSTR_OFFSETS
	.align		4
.L_21:
        /*0084*/ 	.byte	0x04, 0x28
        /*0086*/ 	.short	(.L_23 - .L_22)


	//   ....[0]....
.L_22:
        /*0088*/ 	.word	0x00000490


	//   ....[1]....
        /*008c*/ 	.word	0x000004a0


	//   ....[2]....
        /*0090*/ 	.word	0x000004d0


	//   ....[3]....
        /*0094*/ 	.word	0x000004e0


	//   ....[4]....
        /*0098*/ 	.word	0x00000510


	//   ....[5]....
        /*009c*/ 	.word	0x00000520


	//   ....[6]....
        /*00a0*/ 	.word	0x00000550


	//   ....[7]....
        /*00a4*/ 	.word	0x00000560


	//----- nvinfo : EIATTR_EXIT_INSTR_OFFSETS
	.align		4
.L_23:
        /*00a8*/ 	.byte	0x04, 0x1c
        /*00aa*/ 	.short	(.L_25 - .L_24)


	//   ....[0]....
.L_24:
        /*00ac*/ 	.word	0x00000650


	//   ....[1]....
        /*00b0*/ 	.word	0x000006a0


	//----- nvinfo : EIATTR_REQNTID
	.align		4
.L_25:
        /*00b4*/ 	.byte	0x04, 0x10
        /*00b6*/ 	.short	(.L_27 - .L_26)
.L_26:
        /*00b8*/ 	.word	0x00000100
        /*00bc*/ 	.word	0x00000001
        /*00c0*/ 	.word	0x00000001


	//----- nvinfo : EIATTR_CBANK_PARAM_SIZE
	.align		4
.L_27:
        /*00c4*/ 	.byte	0x03, 0x19
        /*00c6*/ 	.short	0x0020


	//----- nvinfo : EIATTR_PARAM_CBANK
	.align		4
        /*00c8*/ 	.byte	0x04, 0x0a
        /*00ca*/ 	.short	(.L_29 - .L_28)
	.align		4
.L_28:
        /*00cc*/ 	.word	index@(.nv.constant0.triton_per_fused_convolution_div_pow_relu_sub_sum_2)
        /*00d0*/ 	.short	0x0210
        /*00d2*/ 	.short	0x0020


	//----- nvinfo : EIATTR_SW_WAR
	.align		4
.L_29:
        /*00d4*/ 	.byte	0x04, 0x36
        /*00d6*/ 	.short	(.L_31 - .L_30)
.L_30:
        /*00d8*/ 	.word	0x00000008
.L_31:


//--------------------- .nv.callgraph             --------------------------
	.section	.nv.callgraph,"",@"SHT_CUDA_CALLGRAPH"
	.align	4
	.sectionentsize	8
	.align		4
        /*0000*/ 	.word	0x00000000
	.align		4
        /*0004*/ 	.word	0xffffffff
	.align		4
        /*0008*/ 	.word	0x00000000
	.align		4
        /*000c*/ 	.word	0xfffffffe
	.align		4
        /*0010*/ 	.word	0x00000000
	.align		4
        /*0014*/ 	.word	0xfffffffd
	.align		4
        /*0018*/ 	.word	0x00000000
	.align		4
        /*001c*/ 	.word	0xfffffffc


//--------------------- .text.triton_per_fused_convolution_div_pow_relu_sub_sum_2 --------------------------
	.section	.text.triton_per_fused_convolution_div_pow_relu_sub_sum_2,"ax",@progbits
	.sectionflags	@"SHF_BARRIERS=1"
	.align	128
        .global         triton_per_fused_convolution_div_pow_relu_sub_sum_2
        .type           triton_per_fused_convolution_div_pow_relu_sub_sum_2,@function
        .size           triton_per_fused_convolution_div_pow_relu_sub_sum_2,(.L_x_1 - triton_per_fused_convolution_div_pow_relu_sub_sum_2)
        .other          triton_per_fused_convolution_div_pow_relu_sub_sum_2,@"STO_CUDA_ENTRY STV_DEFAULT"
triton_per_fused_convolution_div_pow_relu_sub_sum_2:
.text.triton_per_fused_convolution_div_pow_relu_sub_sum_2:
[----:B------:R-:W0:Y:S02]  /*0000*/  LDC R1, c[0x0][0x28] ;  /* 0x00000a00ff017b82 */ /* 0x000e240000000800 */
[----:B------:R-:W1:Y:S01]  /*0010*/  S2R R0, SR_TID.X ;  /* 0x0000000000007919 */ /* 0x000e620000002100 */
[----:B------:R-:W2:Y:S01]  /*0020*/  LDC.64 R16, c[0x0][0x210] ;  /* 0x00008400ff107b82 */ /* 0x000ea20000000a00 */
[----:B------:R-:W-:Y:S01]  /*0030*/  ULDC.64 UR6, c[0x0][0x208] ;  /* 0x0000820000067ab9 */ /* 0x000fe20000000a00 */
[----:B------:R-:W-:Y:S01]  /*0040*/  CS2R R8, SRZ ;  /* 0x0000000000087805 */ /* 0x000fe2000001ff00 */
[----:B------:R-:W3:Y:S01]  /*0050*/  S2R R19, SR_CTAID.X ;  /* 0x0000000000137919 */ /* 0x000ee20000002500 */
[----:B------:R-:W-:-:S04]  /*0060*/  CS2R R10, SRZ ;  /* 0x00000000000a7805 */ /* 0x000fc8000001ff00 */
[----:B------:R-:W4:Y:S01]  /*0070*/  LDC.64 R12, c[0x0][0x218] ;  /* 0x00008600ff0c7b82 */ /* 0x000f220000000a00 */
[----:B-1----:R-:W-:Y:S01]  /*0080*/  SHF.R.U32.HI R2, RZ, 0x4, R0 ;  /* 0x00000004ff027819 */ /* 0x002fe20000011600 */
[----:B------:R-:W-:Y:S02]  /*0090*/  IMAD.SHL.U32 R3, R0, 0x4, RZ ;  /* 0x0000000400037824 */ /* 0x000fe400078e00ff */
[----:B---3--:R-:W-:Y:S01]  /*00a0*/  IMAD.SHL.U32 R19, R19, 0x20, RZ ;  /* 0x0000002013137824 */ /* 0x008fe200078e00ff */
[----:B------:R-:W-:Y:S02]  /*00b0*/  SGXT.U32 R2, R2, 0x4 ;  /* 0x000000040202781a */ /* 0x000fe40000000000 */
[----:B------:R-:W-:Y:S02]  /*00c0*/  LOP3.LUT R15, R3, 0x3c, RZ, 0xc0, !PT ;  /* 0x0000003c030f7812 */ /* 0x000fe400078ec0ff */
[----:B------:R-:W-:Y:S02]  /*00d0*/  LOP3.LUT R3, R19, R2, RZ, 0xfc, !PT ;  /* 0x0000000213037212 */ /* 0x000fe400078efcff */
[----:B------:R-:W-:-:S02]  /*00e0*/  LOP3.LUT R2, R19, 0x10, R2, 0xfe, !PT ;  /* 0x0000001013027812 */ /* 0x000fc400078efe02 */
[C---:B------:R-:W-:Y:S01]  /*00f0*/  ISETP.GE.AND P1, PT, R3.reuse, 0xf04, PT ;  /* 0x00000f040300780c */ /* 0x040fe20003f26270 */
[--C-:B------:R-:W-:Y:S01]  /*0100*/  IMAD R5, R3, 0x40, R15.reuse ;  /* 0x0000004003057824 */ /* 0x100fe200078e020f */
[C---:B------:R-:W-:Y:S01]  /*0110*/  ISETP.GE.AND P2, PT, R2.reuse, 0xf04, PT ;  /* 0x00000f040200780c */ /* 0x040fe20003f46270 */
[----:B------:R-:W-:Y:S02]  /*0120*/  IMAD R7, R2, 0x40, R15 ;  /* 0x0000004002077824 */ /* 0x000fe400078e020f */
[----:B--2---:R-:W-:Y:S01]  /*0130*/  IMAD.WIDE R2, R5, 0x4, R16 ;  /* 0x0000000405027825 */ /* 0x004fe200078e0210 */
[----:B------:R-:W-:-:S03]  /*0140*/  CS2R R4, SRZ ;  /* 0x0000000000047805 */ /* 0x000fc6000001ff00 */
[----:B------:R-:W-:Y:S01]  /*0150*/  IMAD.WIDE R16, R7, 0x4, R16 ;  /* 0x0000000407107825 */ /* 0x000fe200078e0210 */
[----:B------:R-:W-:-:S03]  /*0160*/  CS2R R6, SRZ ;  /* 0x0000000000067805 */ /* 0x000fc6000001ff00 */
[----:B----4-:R-:W-:Y:S01]  /*0170*/  IMAD.WIDE.U32 R12, R15, 0x4, R12 ;  /* 0x000000040f0c7825 */ /* 0x010fe200078e000c */
[----:B------:R-:W2:Y:S04]  /*0180*/  @!P1 LDG.E.128 R8, desc[UR6][R2.64] ;  /* 0x0000000602089981 */ /* 0x000ea8000c1e1d00 */
[----:B------:R-:W3:Y:S04]  /*0190*/  @!P2 LDG.E.128 R4, desc[UR6][R16.64] ;  /* 0x000000061004a981 */ /* 0x000ee8000c1e1d00 */
[----:B------:R-:W4:Y:S01]  /*01a0*/  LDG.E.EL.128 R12, desc[UR6][R12.64] ;  /* 0x000000060c0c7981 */ /* 0x000f22000c2e1d00 */
[----:B------:R-:W1:Y:S01]  /*01b0*/  S2UR UR5, SR_CgaCtaId ;  /* 0x00000000000579c3 */ /* 0x000e620000008800 */
[----:B------:R-:W-:Y:S01]  /*01c0*/  UMOV UR4, 0x400 ;  /* 0x0000040000047882 */ /* 0x000fe20000000000 */
[----:B------:R-:W-:Y:S01]  /*01d0*/  LOP3.LUT R19, R19, 0x1f, R0, 0xf8, !PT ;  /* 0x0000001f13137812 */ /* 0x000fe200078ef800 */
[----:B-1----:R-:W-:Y:S01]  /*01e0*/  UPRMT UR4, UR5, 0x654, UR4 ;  /* 0x0000065405047896 */ /* 0x002fe20008000004 */
[----:B---3--:R-:W-:-:S02]  /*01f0*/  SEL R21, R4, RZ, !P2 ;  /* 0x000000ff04157207 */ /* 0x008fc40005000000 */
[----:B------:R-:W-:Y:S02]  /*0200*/  SEL R4, R5, RZ, !P2 ;  /* 0x000000ff05047207 */ /* 0x000fe40005000000 */
[----:B------:R-:W-:Y:S02]  /*0210*/  SEL R5, R6, RZ, !P2 ;  /* 0x000000ff06057207 */ /* 0x000fe40005000000 */
[----:B------:R-:W-:Y:S02]  /*0220*/  SEL R6, R7, RZ, !P2 ;  /* 0x000000ff07067207 */ /* 0x000fe40005000000 */
[----:B--2---:R-:W-:Y:S02]  /*0230*/  SEL R7, R8, RZ, !P1 ;  /* 0x000000ff08077207 */ /* 0x004fe40004800000 */
[----:B------:R-:W-:Y:S02]  /*0240*/  SEL R18, R9, RZ, !P1 ;  /* 0x000000ff09127207 */ /* 0x000fe40004800000 */
[C---:B----4-:R-:W-:Y:S01]  /*0250*/  FSETP.GEU.AND P3, PT, R12.reuse, -R21, PT ;  /* 0x800000150c00720b */ /* 0x050fe20003f6e000 */
[--C-:B------:R-:W-:Y:S01]  /*0260*/  FADD R8, R7, R12.reuse ;  /* 0x0000000c07087221 */ /* 0x100fe20000000000 */
[----:B------:R-:W-:Y:S01]  /*0270*/  FSETP.GEU.AND P4, PT, R12, -R7, PT ;  /* 0x800000070c00720b */ /* 0x000fe20003f8e000 */
[----:B------:R-:W-:Y:S01]  /*0280*/  FADD R21, R21, R12 ;  /* 0x0000000c15157221 */ /* 0x000fe20000000000 */
[C---:B------:R-:W-:Y:S01]  /*0290*/  FSETP.GEU.AND P6, PT, R13.reuse, -R4, PT ;  /* 0x800000040d00720b */ /* 0x040fe20003fce000 */
[--C-:B------:R-:W-:Y:S01]  /*02a0*/  FADD R7, R4, R13.reuse ;  /* 0x0000000d04077221 */ /* 0x100fe20000000000 */
[----:B------:R-:W-:Y:S01]  /*02b0*/  FSETP.GEU.AND P5, PT, R13, -R18, PT ;  /* 0x800000120d00720b */ /* 0x000fe20003fae000 */
[----:B------:R-:W-:Y:S01]  /*02c0*/  FADD R9, R18, R13 ;  /* 0x0000000d12097221 */ /* 0x000fe20000000000 */
[----:B------:R-:W-:Y:S01]  /*02d0*/  SEL R13, R10, RZ, !P1 ;  /* 0x000000ff0a0d7207 */ /* 0x000fe20004800000 */
[----:B------:R-:W-:Y:S01]  /*02e0*/  FADD R12, R5, R14 ;  /* 0x0000000e050c7221 */ /* 0x000fe20000000000 */
[----:B------:R-:W-:-:S02]  /*02f0*/  FSETP.GEU.AND P0, PT, R14, -R5, PT ;  /* 0x800000050e00720b */ /* 0x000fc40003f0e000 */
[----:B------:R-:W-:Y:S01]  /*0300*/  FSEL R4, R21, RZ, P3 ;  /* 0x000000ff15047208 */ /* 0x000fe20001800000 */
[----:B------:R-:W-:Y:S01]  /*0310*/  FADD R10, R13, R14 ;  /* 0x0000000e0d0a7221 */ /* 0x000fe20000000000 */
[----:B------:R-:W-:Y:S02]  /*0320*/  FSEL R5, R7, RZ, P6 ;  /* 0x000000ff07057208 */ /* 0x000fe40003000000 */
[----:B------:R-:W-:Y:S02]  /*0330*/  FSEL R9, R9, RZ, P5 ;  /* 0x000000ff09097208 */ /* 0x000fe40002800000 */
[----:B------:R-:W-:Y:S02]  /*0340*/  FSETP.GEU.AND P3, PT, R14, -R13, PT ;  /* 0x8000000d0e00720b */ /* 0x000fe40003f6e000 */
[----:B------:R-:W-:Y:S01]  /*0350*/  SEL R14, R11, RZ, !P1 ;  /* 0x000000ff0b0e7207 */ /* 0x000fe20004800000 */
[----:B------:R-:W-:Y:S01]  /*0360*/  FMUL R21, R5, R5 ;  /* 0x0000000505157220 */ /* 0x000fe20000400000 */
[----:B------:R-:W-:Y:S01]  /*0370*/  FSEL R8, R8, RZ, P4 ;  /* 0x000000ff08087208 */ /* 0x000fe20002000000 */
[----:B------:R-:W-:Y:S01]  /*0380*/  FMUL R13, R9, R9 ;  /* 0x00000009090d7220 */ /* 0x000fe20000400000 */
[C---:B------:R-:W-:Y:S01]  /*0390*/  FSETP.GEU.AND P6, PT, R15.reuse, -R6, PT ;  /* 0x800000060f00720b */ /* 0x040fe20003fce000 */
[--C-:B------:R-:W-:Y:S01]  /*03a0*/  FADD R7, R6, R15.reuse ;  /* 0x0000000f06077221 */ /* 0x100fe20000000000 */
[----:B------:R-:W-:Y:S01]  /*03b0*/  FADD R11, R14, R15 ;  /* 0x0000000f0e0b7221 */ /* 0x000fe20000000000 */
[----:B------:R-:W-:Y:S01]  /*03c0*/  FSETP.GEU.AND P4, PT, R15, -R14, PT ;  /* 0x8000000e0f00720b */ /* 0x000fe20003f8e000 */
[----:B------:R-:W-:Y:S01]  /*03d0*/  FFMA R21, R4, R4, R21 ;  /* 0x0000000404157223 */ /* 0x000fe20000000015 */
[----:B------:R-:W-:Y:S01]  /*03e0*/  FSEL R6, R12, RZ, P0 ;  /* 0x000000ff0c067208 */ /* 0x000fe20000000000 */
[----:B------:R-:W-:Y:S01]  /*03f0*/  FFMA R13, R8, R8, R13 ;  /* 0x00000008080d7223 */ /* 0x000fe2000000000d */
[----:B------:R-:W-:-:S02]  /*0400*/  FSEL R10, R10, RZ, P3 ;  /* 0x000000ff0a0a7208 */ /* 0x000fc40001800000 */
[----:B------:R-:W-:Y:S01]  /*0410*/  FSEL R7, R7, RZ, P6 ;  /* 0x000000ff07077208 */ /* 0x000fe20003000000 */
[----:B------:R-:W-:Y:S01]  /*0420*/  FFMA R14, R6, R6, R21 ;  /* 0x00000006060e7223 */ /* 0x000fe20000000015 */
[----:B------:R-:W-:Y:S01]  /*0430*/  FSEL R11, R11, RZ, P4 ;  /* 0x000000ff0b0b7208 */ /* 0x000fe20002000000 */
[----:B------:R-:W-:Y:S02]  /*0440*/  FFMA R12, R10, R10, R13 ;  /* 0x0000000a0a0c7223 */ /* 0x000fe4000000000d */
[----:B------:R-:W-:Y:S02]  /*0450*/  FFMA R14, R7, R7, R14 ;  /* 0x00000007070e7223 */ /* 0x000fe4000000000e */
[----:B------:R-:W-:-:S03]  /*0460*/  FFMA R12, R11, R11, R12 ;  /* 0x0000000b0b0c7223 */ /* 0x000fc6000000000c */
[----:B------:R-:W-:Y:S02]  /*0470*/  FSEL R14, R14, RZ, !P2 ;  /* 0x000000ff0e0e7208 */ /* 0x000fe40005000000 */
[----:B------:R-:W-:-:S03]  /*0480*/  FSEL R12, R12, RZ, !P1 ;  /* 0x000000ff0c0c7208 */ /* 0x000fc60004800000 */
[----:B------:R-:W1:Y:S04]  /*0490*/  SHFL.BFLY PT, R15, R14, 0x8, 0x1f ;  /* 0x0d001f000e0f7f89 */ /* 0x000e6800000e0000 */
[----:B------:R-:W2:Y:S01]  /*04a0*/  SHFL.BFLY PT, R13, R12, 0x8, 0x1f ;  /* 0x0d001f000c0d7f89 */ /* 0x000ea200000e0000 */
[----:B-1----:R-:W-:Y:S01]  /*04b0*/  FADD R20, R14, R15 ;  /* 0x0000000f0e147221 */ /* 0x002fe20000000000 */
[----:B--2---:R-:W-:-:S04]  /*04c0*/  FADD R13, R12, R13 ;  /* 0x0000000d0c0d7221 */ /* 0x004fc80000000000 */
        /* <DEDUP_REMOVED lines=10> */
[----:B------:R-:W-:-:S04]  /*0570*/  SHF.R.U32.HI R13, RZ, 0x4, R0 ;  /* 0x00000004ff0d7819 */ /* 0x000fc80000011600 */
[----:B------:R-:W-:-:S04]  /*0580*/  SGXT.U32 R13, R13, 0x4 ;  /* 0x000000040d0d781a */ /* 0x000fc80000000000 */
[----:B------:R-:W-:Y:S01]  /*0590*/  LEA R13, R13, UR4, 0x2 ;  /* 0x000000040d0d7c11 */ /* 0x000fe2000f8e10ff */
[----:B-1----:R-:W-:Y:S01]  /*05a0*/  FADD R23, R22, R23 ;  /* 0x0000001716177221 */ /* 0x002fe20000000000 */
[----:B--2---:R-:W-:-:S04]  /*05b0*/  FADD R12, R15, R12 ;  /* 0x0000000c0f0c7221 */ /* 0x004fc80000000000 */
[----:B------:R1:W-:Y:S04]  /*05c0*/  STS [R13+0x40], R23 ;  /* 0x000040170d007388 */ /* 0x0003e80000000800 */
[----:B------:R1:W-:Y:S01]  /*05d0*/  STS [R13], R12 ;  /* 0x0000000c0d007388 */ /* 0x0003e20000000800 */
[----:B------:R-:W-:Y:S01]  /*05e0*/  BAR.SYNC.DEFER_BLOCKING 0x0 ;  /* 0x0000000000007b1d */ /* 0x000fe20000010000 */
[----:B------:R-:W-:-:S04]  /*05f0*/  LOP3.LUT P0, RZ, R0, 0xe0, RZ, 0xc0, !PT ;  /* 0x000000e000ff7812 */ /* 0x000fc8000780c0ff */
[----:B------:R-:W-:Y:S02]  /*0600*/  ISETP.LT.AND P0, PT, R19, 0xf04, !P0 ;  /* 0x00000f041300780c */ /* 0x000fe40004701270 */
[----:B------:R-:W-:-:S04]  /*0610*/  LOP3.LUT R0, R0, 0x1f, RZ, 0xc0, !PT ;  /* 0x0000001f00007812 */ /* 0x000fc800078ec0ff */
[----:B------:R-:W-:Y:S01]  /*0620*/  LEA R0, R0, UR4, 0x2 ;  /* 0x0000000400007c11 */ /* 0x000fe2000f8e10ff */
[----:B------:R1:W-:Y:S04]  /*0630*/  @!P1 STG.E.128 desc[UR6][R2.64], R8 ;  /* 0x0000000802009986 */ /* 0x0003e8000c101d06 */
[----:B------:R1:W-:Y:S02]  /*0640*/  @!P2 STG.E.128 desc[UR6][R16.64], R4 ;  /* 0x000000041000a986 */ /* 0x0003e4000c101d06 */
[----:B------:R-:W-:Y:S05]  /*0650*/  @!P0 EXIT ;  /* 0x000000000000894d */ /* 0x000fea0003800000 */
[----:B-1----:R-:W0:Y:S01]  /*0660*/  LDS R5, [R0] ;  /* 0x0000000000057984 */ /* 0x002e220000000800 */
[----:B------:R-:W1:Y:S02]  /*0670*/  LDC.64 R2, c[0x0][0x220] ;  /* 0x00008800ff027b82 */ /* 0x000e640000000a00 */
[----:B-1----:R-:W-:-:S05]  /*0680*/  IMAD.WIDE R2, R19, 0x4, R2 ;  /* 0x0000000413027825 */ /* 0x002fca00078e0202 */
[----:B0-----:R-:W-:Y:S01]  /*0690*/  STG.E desc[UR6][R2.64], R5 ;  /* 0x0000000502007986 */ /* 0x001fe2000c101906 */
[----:B------:R-:W-:Y:S05]  /*06a0*/  EXIT ;  /* 0x000000000000794d */ /* 0x000fea0003800000 */
.L_x_0:
[----:B------:R-:W-:-:S00]  /*06b0*/  BRA `(.L_x_0) ;  /* 0xfffffffc00fc7947 */ /* 0x000fc0000383ffff */
[----:B------:R-:W-:-:S00]  /*06c0*/  NOP ;  /* 0x0000000000007918 */ /* 0x000fc00000000000 */
        /* <DEDUP_REMOVED lines=11> */
.L_x_1:


//--------------------- .nv.shared.triton_per_fused_convolution_div_pow_relu_sub_sum_2 --------------------------
	.section	.nv.shared.triton_per_fused_convolution_div_pow_relu_sub_sum_2,"aw",@nobits
	.sectionflags	@""
	.align	16
	.zero		1024


//--------------------- .nv.constant0.triton_per_fused_convolution_div_pow_relu_sub_sum_2 --------------------------
	.section	.nv.constant0.triton_per_fused_convolution_div_pow_relu_sub_sum_2,"a",@progbits
	.sectionflags	@""
	.align	4
.nv.constant0.triton_per_fused_convolution_div_pow_relu_sub_sum_2:
	.zero		560
